//
// Generated by NVIDIA NVVM Compiler
//
// Compiler Build ID: CL-36424714
// Cuda compilation tools, release 13.0, V13.0.88
// Based on NVVM 20.0.0
//

.version 9.0
.target sm_100
.address_size 64

	// .globl	_Z12MatMulKernel6MatrixS_S_

.visible .entry _Z12MatMulKernel6MatrixS_S_(
	.param .align 8 .b8 _Z12MatMulKernel6MatrixS_S__param_0[16],
	.param .align 8 .b8 _Z12MatMulKernel6MatrixS_S__param_1[16],
	.param .align 8 .b8 _Z12MatMulKernel6MatrixS_S__param_2[16]
)
{
	.reg .pred 	%p<120>;
	.reg .b32 	%r<80>;
	.reg .b32 	%f<61>;
	.reg .b64 	%rd<40>;

	ld.param.u64 	%rd9, [_Z12MatMulKernel6MatrixS_S__param_2+8];
	ld.param.v2.u32 	{%r1, %r2}, [_Z12MatMulKernel6MatrixS_S__param_0];
	ld.param.u64 	%rd10, [_Z12MatMulKernel6MatrixS_S__param_1+8];
	ld.param.u64 	%rd11, [_Z12MatMulKernel6MatrixS_S__param_0+8];
	ld.param.v2.u32 	{%r3, %r4}, [_Z12MatMulKernel6MatrixS_S__param_1];
	ld.param.v2.u32 	{%r25, %r26}, [_Z12MatMulKernel6MatrixS_S__param_2];
	cvta.to.global.u64 	%rd1, %rd11;
	cvta.to.global.u64 	%rd2, %rd10;
	mov.u32 	%r27, %ctaid.y;
	mov.u32 	%r28, %ntid.y;
	mov.u32 	%r29, %tid.y;
	mad.lo.s32 	%r6, %r27, %r28, %r29;
	mov.u32 	%r30, %ctaid.x;
	mov.u32 	%r31, %ntid.x;
	mov.u32 	%r32, %tid.x;
	mad.lo.s32 	%r7, %r30, %r31, %r32;
	setp.ge.s32 	%p1, %r6, %r26;
	setp.ge.s32 	%p2, %r7, %r25;
	or.pred  	%p3, %p1, %p2;
	setp.lt.s32 	%p4, %r4, 1;
	or.pred  	%p5, %p3, %p4;
	@%p5 bra 	$L__BB0_44;
	cvta.to.global.u64 	%rd12, %rd9;
	setp.lt.s32 	%p6, %r3, 1;
	mad.lo.s32 	%r33, %r25, %r6, %r7;
	mul.wide.s32 	%rd13, %r33, 4;
	add.s64 	%rd3, %rd12, %rd13;
	@%p6 bra 	$L__BB0_44;
	and.b32  	%r8, %r3, 7;
	add.s32 	%r9, %r8, -1;
	and.b32  	%r10, %r3, 3;
	and.b32  	%r11, %r3, 2147483640;
	and.b32  	%r12, %r3, 1;
	mov.b32 	%r75, 0;
$L__BB0_3:
	setp.lt.u32 	%p7, %r3, 8;
	sub.s32 	%r14, %r6, %r75;
	mad.lo.s32 	%r15, %r14, %r1, %r7;
	mul.lo.s32 	%r16, %r75, %r3;
	mov.b32 	%r78, 0;
	@%p7 bra 	$L__BB0_22;
	mov.b32 	%r76, 0;
	cvt.u64.u32 	%rd17, %r16;
$L__BB0_5:
	.pragma "nounroll";
	setp.le.s32 	%p8, %r2, %r14;
	setp.lt.u32 	%p9, %r6, %r75;
	setp.lt.s32 	%p10, %r7, %r76;
	or.pred  	%p11, %p9, %p10;
	or.pred  	%p12, %p11, %p8;
	sub.s32 	%r37, %r7, %r76;
	setp.le.s32 	%p13, %r1, %r37;
	sub.s32 	%r38, %r15, %r76;
	mul.wide.s32 	%rd14, %r38, 4;
	add.s64 	%rd4, %rd1, %rd14;
	or.pred  	%p14, %p12, %p13;
	@%p14 bra 	$L__BB0_7;
	ld.global.f32 	%f1, [%rd4];
	add.s32 	%r39, %r76, %r16;
	mul.wide.u32 	%rd15, %r39, 4;
	add.s64 	%rd16, %rd2, %rd15;
	ld.global.f32 	%f2, [%rd16];
	ld.global.f32 	%f3, [%rd3];
	fma.rn.f32 	%f4, %f1, %f2, %f3;
	st.global.f32 	[%rd3], %f4;
$L__BB0_7:
	not.b32 	%r40, %r76;
	setp.le.s32 	%p17, %r7, %r76;
	or.pred  	%p18, %p17, %p8;
	or.pred  	%p19, %p18, %p9;
	add.s32 	%r41, %r7, %r40;
	setp.le.s32 	%p20, %r1, %r41;
	cvt.u64.u32 	%rd18, %r76;
	add.s64 	%rd19, %rd18, %rd17;
	shl.b64 	%rd20, %rd19, 2;
	add.s64 	%rd5, %rd2, %rd20;
	or.pred  	%p21, %p19, %p20;
	@%p21 bra 	$L__BB0_9;
	ld.global.f32 	%f5, [%rd4+-4];
	ld.global.f32 	%f6, [%rd5+4];
	ld.global.f32 	%f7, [%rd3];
	fma.rn.f32 	%f8, %f5, %f6, %f7;
	st.global.f32 	[%rd3], %f8;
$L__BB0_9:
	add.s32 	%r42, %r76, 2;
	setp.lt.s32 	%p24, %r7, %r42;
	or.pred  	%p25, %p9, %p24;
	or.pred  	%p26, %p25, %p8;
	sub.s32 	%r43, %r7, %r42;
	setp.le.s32 	%p27, %r1, %r43;
	or.pred  	%p28, %p26, %p27;
	@%p28 bra 	$L__BB0_11;
	ld.global.f32 	%f9, [%rd4+-8];
	ld.global.f32 	%f10, [%rd5+8];
	ld.global.f32 	%f11, [%rd3];
	fma.rn.f32 	%f12, %f9, %f10, %f11;
	st.global.f32 	[%rd3], %f12;
$L__BB0_11:
	add.s32 	%r44, %r76, 3;
	setp.lt.s32 	%p31, %r7, %r44;
	or.pred  	%p32, %p9, %p31;
	or.pred  	%p33, %p32, %p8;
	sub.s32 	%r45, %r7, %r44;
	setp.le.s32 	%p34, %r1, %r45;
	or.pred  	%p35, %p33, %p34;
	@%p35 bra 	$L__BB0_13;
	ld.global.f32 	%f13, [%rd4+-12];
	ld.global.f32 	%f14, [%rd5+12];
	ld.global.f32 	%f15, [%rd3];
	fma.rn.f32 	%f16, %f13, %f14, %f15;
	st.global.f32 	[%rd3], %f16;
$L__BB0_13:
	add.s32 	%r46, %r76, 4;
	setp.lt.s32 	%p38, %r7, %r46;
	or.pred  	%p39, %p9, %p38;
	or.pred  	%p40, %p39, %p8;
	sub.s32 	%r47, %r7, %r46;
	setp.le.s32 	%p41, %r1, %r47;
	or.pred  	%p42, %p40, %p41;
	@%p42 bra 	$L__BB0_15;
	ld.global.f32 	%f17, [%rd4+-16];
	ld.global.f32 	%f18, [%rd5+16];
	ld.global.f32 	%f19, [%rd3];
	fma.rn.f32 	%f20, %f17, %f18, %f19;
	st.global.f32 	[%rd3], %f20;
$L__BB0_15:
	add.s32 	%r48, %r76, 5;
	setp.lt.s32 	%p45, %r7, %r48;
	or.pred  	%p46, %p9, %p45;
	or.pred  	%p47, %p46, %p8;
	sub.s32 	%r49, %r7, %r48;
	setp.le.s32 	%p48, %r1, %r49;
	or.pred  	%p49, %p47, %p48;
	@%p49 bra 	$L__BB0_17;
	ld.global.f32 	%f21, [%rd4+-20];
	ld.global.f32 	%f22, [%rd5+20];
	ld.global.f32 	%f23, [%rd3];
	fma.rn.f32 	%f24, %f21, %f22, %f23;
	st.global.f32 	[%rd3], %f24;
$L__BB0_17:
	add.s32 	%r50, %r76, 6;
	setp.lt.s32 	%p52, %r7, %r50;
	or.pred  	%p53, %p9, %p52;
	or.pred  	%p54, %p53, %p8;
	sub.s32 	%r51, %r7, %r50;
	setp.le.s32 	%p55, %r1, %r51;
	or.pred  	%p56, %p54, %p55;
	@%p56 bra 	$L__BB0_19;
	ld.global.f32 	%f25, [%rd4+-24];
	ld.global.f32 	%f26, [%rd5+24];
	ld.global.f32 	%f27, [%rd3];
	fma.rn.f32 	%f28, %f25, %f26, %f27;
	st.global.f32 	[%rd3], %f28;
$L__BB0_19:
	add.s32 	%r52, %r76, 7;
	setp.lt.s32 	%p59, %r7, %r52;
	or.pred  	%p60, %p9, %p59;
	or.pred  	%p61, %p60, %p8;
	sub.s32 	%r53, %r7, %r52;
	setp.le.s32 	%p62, %r1, %r53;
	or.pred  	%p63, %p61, %p62;
	@%p63 bra 	$L__BB0_21;
	ld.global.f32 	%f29, [%rd4+-28];
	ld.global.f32 	%f30, [%rd5+28];
	ld.global.f32 	%f31, [%rd3];
	fma.rn.f32 	%f32, %f29, %f30, %f31;
	st.global.f32 	[%rd3], %f32;
$L__BB0_21:
	add.s32 	%r76, %r76, 8;
	setp.ne.s32 	%p64, %r76, %r11;
	mov.u32 	%r78, %r11;
	@%p64 bra 	$L__BB0_5;
$L__BB0_22:
	setp.eq.s32 	%p65, %r8, 0;
	@%p65 bra 	$L__BB0_43;
	setp.lt.u32 	%p66, %r9, 3;
	@%p66 bra 	$L__BB0_33;
	setp.le.s32 	%p67, %r2, %r14;
	setp.lt.u32 	%p68, %r6, %r75;
	setp.lt.s32 	%p69, %r7, %r78;
	or.pred  	%p70, %p68, %p69;
	or.pred  	%p71, %p70, %p67;
	sub.s32 	%r55, %r7, %r78;
	setp.le.s32 	%p72, %r1, %r55;
	sub.s32 	%r56, %r15, %r78;
	mul.wide.s32 	%rd21, %r56, 4;
	add.s64 	%rd6, %rd1, %rd21;
	or.pred  	%p73, %p71, %p72;
	@%p73 bra 	$L__BB0_26;
	ld.global.f32 	%f33, [%rd6];
	add.s32 	%r57, %r78, %r16;
	mul.wide.u32 	%rd22, %r57, 4;
	add.s64 	%rd23, %rd2, %rd22;
	ld.global.f32 	%f34, [%rd23];
	ld.global.f32 	%f35, [%rd3];
	fma.rn.f32 	%f36, %f33, %f34, %f35;
	st.global.f32 	[%rd3], %f36;
$L__BB0_26:
	not.b32 	%r59, %r78;
	setp.le.s32 	%p76, %r7, %r78;
	or.pred  	%p77, %p76, %p67;
	or.pred  	%p78, %p77, %p68;
	add.s32 	%r60, %r7, %r59;
	setp.le.s32 	%p79, %r1, %r60;
	cvt.u64.u32 	%rd24, %r16;
	cvt.u64.u32 	%rd25, %r78;
	add.s64 	%rd26, %rd25, %rd24;
	shl.b64 	%rd27, %rd26, 2;
	add.s64 	%rd7, %rd2, %rd27;
	or.pred  	%p80, %p78, %p79;
	@%p80 bra 	$L__BB0_28;
	ld.global.f32 	%f37, [%rd6+-4];
	ld.global.f32 	%f38, [%rd7+4];
	ld.global.f32 	%f39, [%rd3];
	fma.rn.f32 	%f40, %f37, %f38, %f39;
	st.global.f32 	[%rd3], %f40;
$L__BB0_28:
	add.s32 	%r62, %r78, 2;
	setp.lt.s32 	%p83, %r7, %r62;
	or.pred  	%p84, %p68, %p83;
	or.pred  	%p85, %p84, %p67;
	sub.s32 	%r63, %r7, %r62;
	setp.le.s32 	%p86, %r1, %r63;
	or.pred  	%p87, %p85, %p86;
	@%p87 bra 	$L__BB0_30;
	ld.global.f32 	%f41, [%rd6+-8];
	ld.global.f32 	%f42, [%rd7+8];
	ld.global.f32 	%f43, [%rd3];
	fma.rn.f32 	%f44, %f41, %f42, %f43;
	st.global.f32 	[%rd3], %f44;
$L__BB0_30:
	add.s32 	%r65, %r78, 3;
	setp.lt.s32 	%p90, %r7, %r65;
	or.pred  	%p91, %p68, %p90;
	or.pred  	%p92, %p91, %p67;
	sub.s32 	%r66, %r7, %r65;
	setp.le.s32 	%p93, %r1, %r66;
	or.pred  	%p94, %p92, %p93;
	@%p94 bra 	$L__BB0_32;
	ld.global.f32 	%f45, [%rd6+-12];
	ld.global.f32 	%f46, [%rd7+12];
	ld.global.f32 	%f47, [%rd3];
	fma.rn.f32 	%f48, %f45, %f46, %f47;
	st.global.f32 	[%rd3], %f48;
$L__BB0_32:
	add.s32 	%r78, %r78, 4;
$L__BB0_33:
	setp.eq.s32 	%p95, %r10, 0;
	@%p95 bra 	$L__BB0_43;
	setp.eq.s32 	%p96, %r10, 1;
	@%p96 bra 	$L__BB0_40;
	setp.le.s32 	%p97, %r2, %r14;
	setp.lt.u32 	%p98, %r6, %r75;
	setp.lt.s32 	%p99, %r7, %r78;
	or.pred  	%p100, %p98, %p99;
	or.pred  	%p101, %p100, %p97;
	sub.s32 	%r67, %r7, %r78;
	setp.le.s32 	%p102, %r1, %r67;
	sub.s32 	%r68, %r15, %r78;
	mul.wide.s32 	%rd28, %r68, 4;
	add.s64 	%rd8, %rd1, %rd28;
	or.pred  	%p103, %p101, %p102;
	@%p103 bra 	$L__BB0_37;
	ld.global.f32 	%f49, [%rd8];
	add.s32 	%r69, %r78, %r16;
	mul.wide.u32 	%rd29, %r69, 4;
	add.s64 	%rd30, %rd2, %rd29;
	ld.global.f32 	%f50, [%rd30];
	ld.global.f32 	%f51, [%rd3];
	fma.rn.f32 	%f52, %f49, %f50, %f51;
	st.global.f32 	[%rd3], %f52;
$L__BB0_37:
	not.b32 	%r70, %r78;
	setp.le.s32 	%p106, %r7, %r78;
	or.pred  	%p107, %p106, %p97;
	or.pred  	%p108, %p107, %p98;
	add.s32 	%r71, %r7, %r70;
	setp.le.s32 	%p109, %r1, %r71;
	or.pred  	%p110, %p108, %p109;
	@%p110 bra 	$L__BB0_39;
	ld.global.f32 	%f53, [%rd8+-4];
	cvt.u64.u32 	%rd31, %r16;
	cvt.u64.u32 	%rd32, %r78;
	add.s64 	%rd33, %rd32, %rd31;
	shl.b64 	%rd34, %rd33, 2;
	add.s64 	%rd35, %rd2, %rd34;
	ld.global.f32 	%f54, [%rd35+4];
	ld.global.f32 	%f55, [%rd3];
	fma.rn.f32 	%f56, %f53, %f54, %f55;
	st.global.f32 	[%rd3], %f56;
$L__BB0_39:
	add.s32 	%r78, %r78, 2;
$L__BB0_40:
	setp.eq.s32 	%p111, %r12, 0;
	@%p111 bra 	$L__BB0_43;
	setp.le.s32 	%p112, %r2, %r14;
	setp.lt.u32 	%p113, %r6, %r75;
	setp.lt.s32 	%p114, %r7, %r78;
	or.pred  	%p115, %p113, %p114;
	or.pred  	%p116, %p115, %p112;
	sub.s32 	%r72, %r7, %r78;
	setp.le.s32 	%p117, %r1, %r72;
	or.pred  	%p118, %p116, %p117;
	@%p118 bra 	$L__BB0_43;
	sub.s32 	%r73, %r15, %r78;
	mul.wide.s32 	%rd36, %r73, 4;
	add.s64 	%rd37, %rd1, %rd36;
	ld.global.f32 	%f57, [%rd37];
	add.s32 	%r74, %r78, %r16;
	mul.wide.u32 	%rd38, %r74, 4;
	add.s64 	%rd39, %rd2, %rd38;
	ld.global.f32 	%f58, [%rd39];
	ld.global.f32 	%f59, [%rd3];
	fma.rn.f32 	%f60, %f57, %f58, %f59;
	st.global.f32 	[%rd3], %f60;
$L__BB0_43:
	add.s32 	%r75, %r75, 1;
	setp.ne.s32 	%p119, %r75, %r4;
	@%p119 bra 	$L__BB0_3;
$L__BB0_44:
	ret;

}


// ===== COMPILED SASS (sm_100) =====

	.target	sm_100

	.elftype	@"ET_EXEC"


//--------------------- .note.nv.tkinfo           --------------------------
	.section	.note.nv.tkinfo,"",@"SHT_NOTE"
	.sectionflags	@"SHF_NOTE_NV_TKINFO"
	.tkinfo
        /*0018*/ 	.word	0x00000002
        /*0030*/ 	.string	""
        /*0030*/ 	.string	"ptxas"
        /*0030*/ 	.string	"Cuda compilation tools, release 13.0, V13.0.88"
        /*0030*/ 	.string	"Build cuda_13.0.r13.0/compiler.36424714_0"
        /*0030*/ 	.string	"-arch sm_100 -m 64 "



//--------------------- .note.nv.cuinfo           --------------------------
	.section	.note.nv.cuinfo,"",@"SHT_NOTE"
	.sectionflags	@"SHF_NOTE_NV_CUINFO"
        /*0018*/ 	.short	0x0002
        /*001a*/ 	.short	0x0064
        /*001c*/ 	.short	0x0082
	.zero		2


//--------------------- .nv.info                  --------------------------
	.section	.nv.info,"",@"SHT_CUDA_INFO"
	.align	4


	//----- nvinfo : EIATTR_REGCOUNT
	.align		4
        /*0000*/ 	.byte	0x04, 0x2f
        /*0002*/ 	.short	(.L_1 - .L_0)
	.align		4
.L_0:
        /*0004*/ 	.word	index@(_Z12MatMulKernel6MatrixS_S_)
        /*0008*/ 	.word	0x0000001b


	//----- nvinfo : EIATTR_FRAME_SIZE
	.align		4
.L_1:
        /*000c*/ 	.byte	0x04, 0x11
        /*000e*/ 	.short	(.L_3 - .L_2)
	.align		4
.L_2:
        /*0010*/ 	.word	index@(_Z12MatMulKernel6MatrixS_S_)
        /*0014*/ 	.word	0x00000000


	//----- nvinfo : EIATTR_MIN_STACK_SIZE
	.align		4
.L_3:
        /*0018*/ 	.byte	0x04, 0x12
        /*001a*/ 	.short	(.L_5 - .L_4)
	.align		4
.L_4:
        /*001c*/ 	.word	index@(_Z12MatMulKernel6MatrixS_S_)
        /*0020*/ 	.word	0x00000000
.L_5:


//--------------------- .nv.compat                --------------------------
	.section	.nv.compat,"",@"SHT_CUDA_COMPAT_INFO"
	.align	4
        /*0000*/ 	.byte	0x02, 0x09, 0x00, 0x00, 0x02, 0x02, 0x01, 0x00, 0x02, 0x05, 0x05, 0x00, 0x03, 0x07, 0x01, 0x01
        /*0010*/ 	.byte	0x02, 0x03, 0x00, 0x00, 0x02, 0x06, 0x01, 0x00, 0x04, 0x0b, 0x08, 0x00, 0x09, 0x00, 0x00, 0x00
        /*0020*/ 	.byte	0x00, 0x00, 0x00, 0x00


//--------------------- .nv.info._Z12MatMulKernel6MatrixS_S_ --------------------------
	.section	.nv.info._Z12MatMulKernel6MatrixS_S_,"",@"SHT_CUDA_INFO"
	.sectionflags	@""
	.align	4


	//----- nvinfo : EIATTR_CUDA_API_VERSION
	.align		4
        /*0000*/ 	.byte	0x04, 0x37
        /*0002*/ 	.short	(.L_7 - .L_6)
.L_6:
        /*0004*/ 	.word	0x00000082


	//----- nvinfo : EIATTR_KPARAM_INFO
	.align		4
.L_7:
        /*0008*/ 	.byte	0x04, 0x17
        /*000a*/ 	.short	(.L_9 - .L_8)
.L_8:
        /*000c*/ 	.word	0x00000000
        /*0010*/ 	.short	0x0002
        /*0012*/ 	.short	0x0020
        /*0014*/ 	.byte	0x00, 0xf0, 0x41, 0x00


	//----- nvinfo : EIATTR_KPARAM_INFO
	.align		4
.L_9:
        /*0018*/ 	.byte	0x04, 0x17
        /*001a*/ 	.short	(.L_11 - .L_10)
.L_10:
        /*001c*/ 	.word	0x00000000
        /*0020*/ 	.short	0x0001
        /*0022*/ 	.short	0x0010
        /*0024*/ 	.byte	0x00, 0xf0, 0x41, 0x00


	//----- nvinfo : EIATTR_KPARAM_INFO
	.align		4
.L_11:
        /*0028*/ 	.byte	0x04, 0x17
        /*002a*/ 	.short	(.L_13 - .L_12)
.L_12:
        /*002c*/ 	.word	0x00000000
        /*0030*/ 	.short	0x0000
        /*0032*/ 	.short	0x0000
        /*0034*/ 	.byte	0x00, 0xf0, 0x41, 0x00


	//----- nvinfo : EIATTR_SPARSE_MMA_MASK
	.align		4
.L_13:
        /*0038*/ 	.byte	0x03, 0x50
        /*003a*/ 	.short	0x0000


	//----- nvinfo : EIATTR_MAXREG_COUNT
	.align		4
        /*003c*/ 	.byte	0x03, 0x1b
        /*003e*/ 	.short	0x00ff


	//----- nvinfo : EIATTR_MERCURY_ISA_VERSION
	.align		4
        /*0040*/ 	.byte	0x03, 0x5f
        /*0042*/ 	.short	0x0101


	//----- nvinfo : EIATTR_VRC_CTA_INIT_COUNT
	.align		4
        /*0044*/ 	.byte	0x02, 0x4a
	.zero		1
	.zero		1


	//----- nvinfo : EIATTR_EXIT_INSTR_OFFSETS
	.align		4
        /*0048*/ 	.byte	0x04, 0x1c
        /*004a*/ 	.short	(.L_15 - .L_14)


	//   ....[0]....
.L_14:
        /*004c*/ 	.word	0x000000e0


	//   ....[1]....
        /*0050*/ 	.word	0x00000130


	//   ....[2]....
        /*0054*/ 	.word	0x000010b0


	//----- nvinfo : EIATTR_CRS_STACK_SIZE
	.align		4
.L_15:
        /*0058*/ 	.byte	0x04, 0x1e
        /*005a*/ 	.short	(.L_17 - .L_16)
.L_16:
        /*005c*/ 	.word	0x00000000


	//----- nvinfo : EIATTR_CBANK_PARAM_SIZE
	.align		4
.L_17:
        /*0060*/ 	.byte	0x03, 0x19
        /*0062*/ 	.short	0x0030


	//----- nvinfo : EIATTR_PARAM_CBANK
	.align		4
        /*0064*/ 	.byte	0x04, 0x0a
        /*0066*/ 	.short	(.L_19 - .L_18)
	.align		4
.L_18:
        /*0068*/ 	.word	index@(.nv.constant0._Z12MatMulKernel6MatrixS_S_)
        /*006c*/ 	.short	0x0380
        /*006e*/ 	.short	0x0030


	//----- nvinfo : EIATTR_SW_WAR
	.align		4
.L_19:
        /*0070*/ 	.byte	0x04, 0x36
        /*0072*/ 	.short	(.L_21 - .L_20)
.L_20:
        /*0074*/ 	.word	0x00000008
.L_21:


//--------------------- .nv.callgraph             --------------------------
	.section	.nv.callgraph,"",@"SHT_CUDA_CALLGRAPH"
	.align	4
	.sectionentsize	8
	.align		4
        /*0000*/ 	.word	0x00000000
	.align		4
        /*0004*/ 	.word	0xffffffff
	.align		4
        /*0008*/ 	.word	0x00000000
	.align		4
        /*000c*/ 	.word	0xfffffffe
	.align		4
        /*0010*/ 	.word	0x00000000
	.align		4
        /*0014*/ 	.word	0xfffffffd
	.align		4
        /*0018*/ 	.word	0x00000000
	.align		4
        /*001c*/ 	.word	0xfffffffc


//--------------------- .text._Z12MatMulKernel6MatrixS_S_ --------------------------
	.section	.text._Z12MatMulKernel6MatrixS_S_,"ax",@progbits
	.align	128
        .global         _Z12MatMulKernel6MatrixS_S_
        .type           _Z12MatMulKernel6MatrixS_S_,@function
        .size           _Z12MatMulKernel6MatrixS_S_,(.L_x_14 - _Z12MatMulKernel6MatrixS_S_)
        .other          _Z12MatMulKernel6MatrixS_S_,@"STO_CUDA_ENTRY STV_DEFAULT"
_Z12MatMulKernel6MatrixS_S_:
.text._Z12MatMulKernel6MatrixS_S_:
[----:B------:R-:W-:Y:S01]  /*0000*/  LDC R1, c[0x0][0x37c] ;  /* 0x0000df00ff017b82 */ /* 0x000fe20000000800 */
[----:B------:R-:W0:Y:S07]  /*0010*/  S2R R0, SR_TID.X ;  /* 0x0000000000007919 */ /* 0x000e2e0000002100 */
[----:B------:R-:W1:Y:S01]  /*0020*/  LDC R12, c[0x0][0x364] ;  /* 0x0000d900ff0c7b82 */ /* 0x000e620000000800 */
[----:B------:R-:W2:Y:S01]  /*0030*/  LDCU.64 UR6, c[0x0][0x3a0] ;  /* 0x00007400ff0677ac */ /* 0x000ea20008000a00 */
[----:B------:R-:W1:Y:S06]  /*0040*/  S2R R3, SR_TID.Y ;  /* 0x0000000000037919 */ /* 0x000e6c0000002200 */
[----:B------:R-:W0:Y:S08]  /*0050*/  S2UR UR5, SR_CTAID.X ;  /* 0x00000000000579c3 */ /* 0x000e300000002500 */
[----:B------:R-:W0:Y:S08]  /*0060*/  LDC R13, c[0x0][0x360] ;  /* 0x0000d800ff0d7b82 */ /* 0x000e300000000800 */
[----:B------:R-:W1:Y:S08]  /*0070*/  S2UR UR4, SR_CTAID.Y ;  /* 0x00000000000479c3 */ /* 0x000e700000002600 */
[----:B------:R-:W3:Y:S01]  /*0080*/  LDC R2, c[0x0][0x394] ;  /* 0x0000e500ff027b82 */ /* 0x000ee20000000800 */
[----:B0-----:R-:W-:-:S05]  /*0090*/  IMAD R13, R13, UR5, R0 ;  /* 0x000000050d0d7c24 */ /* 0x001fca000f8e0200 */
[----:B--2---:R-:W-:Y:S01]  /*00a0*/  ISETP.GE.AND P0, PT, R13, UR6, PT ;  /* 0x000000060d007c0c */ /* 0x004fe2000bf06270 */
[----:B-1----:R-:W-:-:S05]  /*00b0*/  IMAD R12, R12, UR4, R3 ;  /* 0x000000040c0c7c24 */ /* 0x002fca000f8e0203 */
[----:B------:R-:W-:-:S04]  /*00c0*/  ISETP.GE.OR P0, PT, R12, UR7, P0 ;  /* 0x000000070c007c0c */ /* 0x000fc80008706670 */
[----:B---3--:R-:W-:-:S13]  /*00d0*/  ISETP.LT.OR P0, PT, R2, 0x1, P0 ;  /* 0x000000010200780c */ /* 0x008fda0000701670 */
[----:B------:R-:W-:Y:S05]  /*00e0*/  @P0 EXIT ;  /* 0x000000000000094d */ /* 0x000fea0003800000 */
[----:B------:R-:W0:Y:S01]  /*00f0*/  LDC R11, c[0x0][0x390] ;  /* 0x0000e400ff0b7b82 */ /* 0x000e220000000800 */
[----:B------:R-:W-:-:S07]  /*0100*/  IMAD R5, R12, UR6, R13 ;  /* 0x000000060c057c24 */ /* 0x000fce000f8e020d */
[----:B------:R-:W1:Y:S01]  /*0110*/  LDC.64 R2, c[0x0][0x3a8] ;  /* 0x0000ea00ff027b82 */ /* 0x000e620000000a00 */
[----:B0-----:R-:W-:-:S13]  /*0120*/  ISETP.GE.AND P0, PT, R11, 0x1, PT ;  /* 0x000000010b00780c */ /* 0x001fda0003f06270 */
[----:B-1----:R-:W-:Y:S05]  /*0130*/  @!P0 EXIT ;  /* 0x000000000000894d */ /* 0x002fea0003800000 */
[----:B------:R-:W-:Y:S01]  /*0140*/  LOP3.LUT R20, R11, 0x7, RZ, 0xc0, !PT ;  /* 0x000000070b147812 */ /* 0x000fe200078ec0ff */
[----:B------:R-:W-:Y:S01]  /*0150*/  IMAD.WIDE R2, R5, 0x4, R2 ;  /* 0x0000000405027825 */ /* 0x000fe200078e0202 */
[C---:B------:R-:W-:Y:S01]  /*0160*/  LOP3.LUT R19, R11.reuse, 0x3, RZ, 0xc0, !PT ;  /* 0x000000030b137812 */ /* 0x040fe200078ec0ff */
[----:B------:R-:W0:Y:S01]  /*0170*/  LDCU.64 UR8, c[0x0][0x358] ;  /* 0x00006b00ff0877ac */ /* 0x000e220008000a00 */
[----:B------:R-:W-:Y:S01]  /*0180*/  LOP3.LUT R11, R11, 0x7ffffff8, RZ, 0xc0, !PT ;  /* 0x7ffffff80b0b7812 */ /* 0x000fe200078ec0ff */
[----:B------:R-:W-:Y:S01]  /*0190*/  VIADD R0, R20, 0xffffffff ;  /* 0xffffffff14007836 */ /* 0x000fe20000000000 */
[----:B------:R-:W-:-:S04]  /*01a0*/  UMOV UR4, URZ ;  /* 0x000000ff00047c82 */ /* 0x000fc80008000000 */
[----:B------:R-:W-:-:S13]  /*01b0*/  ISETP.GE.U32.AND P2, PT, R0, 0x3, PT ;  /* 0x000000030000780c */ /* 0x000fda0003f46070 */
.L_x_12:
[----:B-1----:R-:W1:Y:S01]  /*01c0*/  LDCU UR6, c[0x0][0x390] ;  /* 0x00007200ff0677ac */ /* 0x002e620008000800 */
[----:B------:R-:W-:Y:S02]  /*01d0*/  VIADD R10, R12, -UR4 ;  /* 0x800000040c0a7c36 */ /* 0x000fe40008000000 */
[----:B------:R-:W-:Y:S01]  /*01e0*/  IMAD.MOV.U32 R4, RZ, RZ, RZ ;  /* 0x000000ffff047224 */ /* 0x000fe200078e00ff */
[----:B------:R-:W2:Y:S01]  /*01f0*/  LDCU UR5, c[0x0][0x380] ;  /* 0x00007000ff0577ac */ /* 0x000ea20008000800 */
[----:B-1----:R-:W-:Y:S02]  /*0200*/  UISETP.GE.U32.AND UP0, UPT, UR6, 0x8, UPT ;  /* 0x000000080600788c */ /* 0x002fe4000bf06070 */
[----:B------:R-:W-:Y:S01]  /*0210*/  UIMAD UR10, UR4, UR6, URZ ;  /* 0x00000006040a72a4 */ /* 0x000fe2000f8e02ff */
[----:B--2---:R-:W-:-:S06]  /*0220*/  IMAD R0, R10, UR5, R13 ;  /* 0x000000050a007c24 */ /* 0x004fcc000f8e020d */
[----:B0-----:R-:W-:Y:S05]  /*0230*/  BRA.U !UP0, `(.L_x_0) ;  /* 0x00000005089c7547 */ /* 0x001fea000b800000 */
[----:B------:R-:W1:Y:S01]  /*0240*/  LDC.64 R4, c[0x0][0x388] ;  /* 0x0000e200ff047b82 */ /* 0x000e620000000a00 */
[----:B------:R-:W2:Y:S01]  /*0250*/  LDCU UR5, c[0x0][0x384] ;  /* 0x00007080ff0577ac */ /* 0x000ea20008000800 */
[----:B------:R-:W-:Y:S01]  /*0260*/  ISETP.GE.U32.AND P3, PT, R12, UR4, PT ;  /* 0x000000040c007c0c */ /* 0x000fe2000bf66070 */
[----:B------:R-:W-:Y:S01]  /*0270*/  IMAD.MOV.U32 R18, RZ, RZ, RZ ;  /* 0x000000ffff127224 */ /* 0x000fe200078e00ff */
[----:B------:R-:W3:Y:S04]  /*0280*/  LDCU.64 UR6, c[0x0][0x380] ;  /* 0x00007000ff0677ac */ /* 0x000ee80008000a00 */
[----:B------:R-:W4:Y:S01]  /*0290*/  LDC.64 R6, c[0x0][0x398] ;  /* 0x0000e600ff067b82 */ /* 0x000f220000000a00 */
[----:B--2---:R-:W-:-:S13]  /*02a0*/  ISETP.GE.AND P4, PT, R10, UR5, PT ;  /* 0x000000050a007c0c */ /* 0x004fda000bf86270 */
.L_x_3:
[C---:B------:R-:W-:Y:S01]  /*02b0*/  ISETP.LT.OR P0, PT, R13.reuse, R18, !P3 ;  /* 0x000000120d00720c */ /* 0x040fe20005f01670 */
[--C-:B------:R-:W-:Y:S01]  /*02c0*/  IMAD.IADD R8, R13, 0x1, -R18.reuse ;  /* 0x000000010d087824 */ /* 0x100fe200078e0a12 */
[----:B---3--:R-:W-:Y:S01]  /*02d0*/  UMOV UR5, UR6 ;  /* 0x0000000600057c82 */ /* 0x008fe20008000000 */
[----:B------:R-:W-:Y:S01]  /*02e0*/  IMAD.IADD R9, R0, 0x1, -R18 ;  /* 0x0000000100097824 */ /* 0x000fe200078e0a12 */
[----:B------:R-:W-:-:S04]  /*02f0*/  ISETP.GE.OR P0, PT, R10, UR7, P0 ;  /* 0x000000070a007c0c */ /* 0x000fc80008706670 */
[----:B------:R-:W-:Y:S01]  /*0300*/  ISETP.GE.OR P0, PT, R8, UR5, P0 ;  /* 0x0000000508007c0c */ /* 0x000fe20008706670 */
[----:B-1----:R-:W-:-:S12]  /*0310*/  IMAD.WIDE R8, R9, 0x4, R4 ;  /* 0x0000000409087825 */ /* 0x002fd800078e0204 */
[----:B------:R-:W1:Y:S01]  /*0320*/  @!P0 LDC.64 R14, c[0x0][0x398] ;  /* 0x0000e600ff0e8b82 */ /* 0x000e620000000a00 */
[----:B0-----:R-:W-:Y:S01]  /*0330*/  @!P0 VIADD R17, R18, UR10 ;  /* 0x0000000a12118c36 */ /* 0x001fe20008000000 */
[----:B0-----:R-:W2:Y:S04]  /*0340*/  @!P0 LDG.E R21, desc[UR8][R8.64] ;  /* 0x0000000808158981 */ /* 0x001ea8000c1e1900 */
[----:B------:R-:W2:Y:S01]  /*0350*/  @!P0 LDG.E R22, desc[UR8][R2.64] ;  /* 0x0000000802168981 */ /* 0x000ea2000c1e1900 */
[----:B-1----:R-:W-:-:S06]  /*0360*/  @!P0 IMAD.WIDE.U32 R16, R17, 0x4, R14 ;  /* 0x0000000411108825 */ /* 0x002fcc00078e000e */
[----:B------:R-:W2:Y:S01]  /*0370*/  @!P0 LDG.E R16, desc[UR8][R16.64] ;  /* 0x0000000810108981 */ /* 0x000ea2000c1e1900 */
[-C--:B------:R-:W-:Y:S02]  /*0380*/  LOP3.LUT R14, RZ, R18.reuse, RZ, 0x33, !PT ;  /* 0x00000012ff0e7212 */ /* 0x080fe400078e33ff */
[----:B------:R-:W-:-:S03]  /*0390*/  ISETP.LE.OR P1, PT, R13, R18, P4 ;  /* 0x000000120d00720c */ /* 0x000fc60002723670 */
[----:B------:R-:W-:Y:S01]  /*03a0*/  IMAD.IADD R14, R13, 0x1, R14 ;  /* 0x000000010d0e7824 */ /* 0x000fe200078e020e */
[----:B------:R-:W-:Y:S02]  /*03b0*/  ISETP.LT.U32.OR P1, PT, R12, UR4, P1 ;  /* 0x000000040c007c0c */ /* 0x000fe40008f21470 */
[----:B------:R-:W-:Y:S02]  /*03c0*/  IADD3 R15, P5, PT, R18, UR10, RZ ;  /* 0x0000000a120f7c10 */ /* 0x000fe4000ffbe0ff */
[----:B------:R-:W-:-:S03]  /*03d0*/  ISETP.GE.OR P1, PT, R14, UR5, P1 ;  /* 0x000000050e007c0c */ /* 0x000fc60008f26670 */
[----:B------:R-:W-:Y:S01]  /*03e0*/  IMAD.X R24, RZ, RZ, RZ, P5 ;  /* 0x000000ffff187224 */ /* 0x000fe200028e06ff */
[----:B----4-:R-:W-:-:S04]  /*03f0*/  LEA R14, P5, R15, R6, 0x2 ;  /* 0x000000060f0e7211 */ /* 0x010fc800078a10ff */
[----:B------:R-:W-:Y:S01]  /*0400*/  LEA.HI.X R15, R15, R7, R24, 0x2, P5 ;  /* 0x000000070f0f7211 */ /* 0x000fe200028f1418 */
[----:B--2---:R-:W-:-:S05]  /*0410*/  @!P0 FFMA R21, R21, R16, R22 ;  /* 0x0000001015158223 */ /* 0x004fca0000000016 */
[----:B------:R0:W-:Y:S04]  /*0420*/  @!P0 STG.E desc[UR8][R2.64], R21 ;  /* 0x0000001502008986 */ /* 0x0001e8000c101908 */
[----:B------:R-:W2:Y:S04]  /*0430*/  @!P1 LDG.E R16, desc[UR8][R8.64+-0x4] ;  /* 0xfffffc0808109981 */ /* 0x000ea8000c1e1900 */
[----:B------:R-:W2:Y:S04]  /*0440*/  @!P1 LDG.E R17, desc[UR8][R14.64+0x4] ;  /* 0x000004080e119981 */ /* 0x000ea8000c1e1900 */
[----:B------:R-:W2:Y:S01]  /*0450*/  @!P1 LDG.E R23, desc[UR8][R2.64] ;  /* 0x0000000802179981 */ /* 0x000ea2000c1e1900 */
[----:B------:R-:W-:-:S05]  /*0460*/  VIADD R22, R18, 0x2 ;  /* 0x0000000212167836 */ /* 0x000fca0000000000 */
[C---:B------:R-:W-:Y:S01]  /*0470*/  ISETP.LT.OR P0, PT, R13.reuse, R22, !P3 ;  /* 0x000000160d00720c */ /* 0x040fe20005f01670 */
[----:B------:R-:W-:-:S03]  /*0480*/  IMAD.IADD R22, R13, 0x1, -R22 ;  /* 0x000000010d167824 */ /* 0x000fc600078e0a16 */
[----:B------:R-:W-:-:S04]  /*0490*/  ISETP.GE.OR P0, PT, R10, UR7, P0 ;  /* 0x000000070a007c0c */ /* 0x000fc80008706670 */
[----:B------:R-:W-:Y:S01]  /*04a0*/  ISETP.GE.OR P0, PT, R22, UR5, P0 ;  /* 0x0000000516007c0c */ /* 0x000fe20008706670 */
[----:B--2---:R-:W-:-:S05]  /*04b0*/  @!P1 FFMA R17, R16, R17, R23 ;  /* 0x0000001110119223 */ /* 0x004fca0000000017 */
[----:B------:R1:W-:Y:S07]  /*04c0*/  @!P1 STG.E desc[UR8][R2.64], R17 ;  /* 0x0000001102009986 */ /* 0x0003ee000c101908 */
[----:B------:R-:W2:Y:S04]  /*04d0*/  @!P0 LDG.E R16, desc[UR8][R8.64+-0x8] ;  /* 0xfffff80808108981 */ /* 0x000ea8000c1e1900 */
[----:B0-----:R-:W2:Y:S04]  /*04e0*/  @!P0 LDG.E R21, desc[UR8][R14.64+0x8] ;  /* 0x000008080e158981 */ /* 0x001ea8000c1e1900 */
        /* <DEDUP_REMOVED lines=9> */
[----:B-1----:R-:W2:Y:S04]  /*0580*/  @!P1 LDG.E R17, desc[UR8][R14.64+0xc] ;  /* 0x00000c080e119981 */ /* 0x002ea8000c1e1900 */
        /* <DEDUP_REMOVED lines=26> */
[----:B------:R-:W-:Y:S02]  /*0730*/  VIADD R22, R18, 0x7 ;  /* 0x0000000712167836 */ /* 0x000fe40000000000 */
[----:B--2---:R-:W-:-:S05]  /*0740*/  @!P1 FFMA R17, R16, R17, R23 ;  /* 0x0000001110119223 */ /* 0x004fca0000000017 */
[----:B------:R1:W-:Y:S05]  /*0750*/  @!P1 STG.E desc[UR8][R2.64], R17 ;  /* 0x0000001102009986 */ /* 0x0003ea000c101908 */
[----:B------:R-:W2:Y:S04]  /*0760*/  @!P0 LDG.E R16, desc[UR8][R8.64+-0x18] ;  /* 0xffffe80808108981 */ /* 0x000ea8000c1e1900 */
[----:B0-----:R-:W2:Y:S04]  /*0770*/  @!P0 LDG.E R21, desc[UR8][R14.64+0x18] ;  /* 0x000018080e158981 */ /* 0x001ea8000c1e1900 */
[----:B------:R-:W2:Y:S01]  /*0780*/  @!P0 LDG.E R23, desc[UR8][R2.64] ;  /* 0x0000000802178981 */ /* 0x000ea2000c1e1900 */
[C---:B------:R-:W-:Y:S01]  /*0790*/  ISETP.LT.OR P1, PT, R13.reuse, R22, !P3 ;  /* 0x000000160d00720c */ /* 0x040fe20005f21670 */
[----:B------:R-:W-:-:S03]  /*07a0*/  IMAD.IADD R22, R13, 0x1, -R22 ;  /* 0x000000010d167824 */ /* 0x000fc600078e0a16 */
[----:B------:R-:W-:-:S04]  /*07b0*/  ISETP.GE.OR P1, PT, R10, UR7, P1 ;  /* 0x000000070a007c0c */ /* 0x000fc80008f26670 */
[----:B------:R-:W-:Y:S01]  /*07c0*/  ISETP.GE.OR P1, PT, R22, UR5, P1 ;  /* 0x0000000516007c0c */ /* 0x000fe20008f26670 */
[----:B------:R-:W-:Y:S01]  /*07d0*/  VIADD R18, R18, 0x8 ;  /* 0x0000000812127836 */ /* 0x000fe20000000000 */
[----:B------:R-:W-:Y:S01]  /*07e0*/  BSSY.RECONVERGENT B0, `(.L_x_1) ;  /* 0x000000a000007945 */ /* 0x000fe20003800200 */
[----:B--2---:R-:W-:-:S05]  /*07f0*/  @!P0 FFMA R21, R16, R21, R23 ;  /* 0x0000001510158223 */ /* 0x004fca0000000017 */
[----:B------:R1:W-:Y:S01]  /*0800*/  @!P0 STG.E desc[UR8][R2.64], R21 ;  /* 0x0000001502008986 */ /* 0x0003e2000c101908 */
[----:B------:R-:W-:-:S04]  /*0810*/  ISETP.NE.AND P0, PT, R18, R11, PT ;  /* 0x0000000b1200720c */ /* 0x000fc80003f05270 */
[----:B------:R-:W-:Y:S09]  /*0820*/  @P1 BRA `(.L_x_2) ;  /* 0x0000000000141947 */ /* 0x000ff20003800000 */
[----:B------:R-:W2:Y:S04]  /*0830*/  LDG.E R8, desc[UR8][R8.64+-0x1c] ;  /* 0xffffe40808087981 */ /* 0x000ea8000c1e1900 */
[----:B------:R-:W2:Y:S04]  /*0840*/  LDG.E R15, desc[UR8][R14.64+0x1c] ;  /* 0x00001c080e0f7981 */ /* 0x000ea8000c1e1900 */
[----:B-1----:R-:W2:Y:S02]  /*0850*/  LDG.E R17, desc[UR8][R2.64] ;  /* 0x0000000802117981 */ /* 0x002ea4000c1e1900 */
[----:B--2---:R-:W-:-:S05]  /*0860*/  FFMA R17, R8, R15, R17 ;  /* 0x0000000f08117223 */ /* 0x004fca0000000011 */
[----:B------:R0:W-:Y:S02]  /*0870*/  STG.E desc[UR8][R2.64], R17 ;  /* 0x0000001102007986 */ /* 0x0001e4000c101908 */
.L_x_2:
[----:B------:R-:W-:Y:S05]  /*0880*/  BSYNC.RECONVERGENT B0 ;  /* 0x0000000000007941 */ /* 0x000fea0003800200 */
.L_x_1:
[----:B------:R-:W-:Y:S05]  /*0890*/  @P0 BRA `(.L_x_3) ;  /* 0xfffffff800840947 */ /* 0x000fea000383ffff */
[----:B------:R-:W-:-:S07]  /*08a0*/  IMAD.MOV.U32 R4, RZ, RZ, R11 ;  /* 0x000000ffff047224 */ /* 0x000fce00078e000b */
.L_x_0:
[----:B------:R-:W-:-:S13]  /*08b0*/  ISETP.NE.AND P0, PT, R20, RZ, PT ;  /* 0x000000ff1400720c */ /* 0x000fda0003f05270 */
[----:B------:R-:W-:Y:S05]  /*08c0*/  @!P0 BRA `(.L_x_4) ;  /* 0x0000000400e88947 */ /* 0x000fea0003800000 */
[----:B------:R-:W-:Y:S05]  /*08d0*/  @!P2 BRA `(.L_x_5) ;  /* 0x0000000000e4a947 */ /* 0x000fea0003800000 */
[----:B------:R-:W2:Y:S01]  /*08e0*/  LDCU UR6, c[0x0][0x384] ;  /* 0x00007080ff0677ac */ /* 0x000ea20008000800 */
[----:B------:R-:W-:Y:S01]  /*08f0*/  ISETP.GE.U32.AND P0, PT, R12, UR4, PT ;  /* 0x000000040c007c0c */ /* 0x000fe2000bf06070 */
[C---:B------:R-:W-:Y:S01]  /*0900*/  IMAD.IADD R5, R13.reuse, 0x1, -R4 ;  /* 0x000000010d057824 */ /* 0x040fe200078e0a04 */
[----:B------:R-:W3:Y:S02]  /*0910*/  LDC.64 R6, c[0x0][0x388] ;  /* 0x0000e200ff067b82 */ /* 0x000ee40000000a00 */
[----:B------:R-:W-:-:S04]  /*0920*/  ISETP.LT.OR P1, PT, R13, R4, !P0 ;  /* 0x000000040d00720c */ /* 0x000fc80004721670 */
[----:B--2---:R-:W-:-:S04]  /*0930*/  ISETP.GE.OR P1, PT, R10, UR6, P1 ;  /* 0x000000060a007c0c */ /* 0x004fc80008f26670 */
[----:B------:R-:W-:Y:S01]  /*0940*/  ISETP.GE.OR P3, PT, R5, UR5, P1 ;  /* 0x0000000505007c0c */ /* 0x000fe20008f66670 */
[----:B------:R-:W-:-:S04]  /*0950*/  IMAD.IADD R5, R0, 0x1, -R4 ;  /* 0x0000000100057824 */ /* 0x000fc800078e0a04 */
[----:B---3--:R-:W-:-:S08]  /*0960*/  IMAD.WIDE R6, R5, 0x4, R6 ;  /* 0x0000000405067825 */ /* 0x008fd000078e0206 */
[----:B------:R-:W2:Y:S01]  /*0970*/  @!P3 LDC.64 R14, c[0x0][0x398] ;  /* 0x0000e600ff0ebb82 */ /* 0x000ea20000000a00 */
[----:B------:R-:W-:Y:S01]  /*0980*/  @!P3 VIADD R9, R4, UR10 ;  /* 0x0000000a0409bc36 */ /* 0x000fe20008000000 */
[----:B0-----:R-:W3:Y:S04]  /*0990*/  @!P3 LDG.E R18, desc[UR8][R2.64] ;  /* 0x000000080212b981 */ /* 0x001ee8000c1e1900 */
[----:B------:R-:W3:Y:S01]  /*09a0*/  @!P3 LDG.E R5, desc[UR8][R6.64] ;  /* 0x000000080605b981 */ /* 0x000ee2000c1e1900 */
[----:B--2---:R-:W-:Y:S02]  /*09b0*/  @!P3 IMAD.WIDE.U32 R14, R9, 0x4, R14 ;  /* 0x00000004090eb825 */ /* 0x004fe400078e000e */
[----:B------:R-:W0:Y:S04]  /*09c0*/  LDC.64 R8, c[0x0][0x398] ;  /* 0x0000e600ff087b82 */ /* 0x000e280000000a00 */
[----:B------:R-:W3:Y:S01]  /*09d0*/  @!P3 LDG.E R14, desc[UR8][R14.64] ;  /* 0x000000080e0eb981 */ /* 0x000ee2000c1e1900 */
[----:B------:R-:W-:-:S02]  /*09e0*/  ISETP.GE.AND P1, PT, R10, UR6, PT ;  /* 0x000000060a007c0c */ /* 0x000fc4000bf26270 */
[-C--:B------:R-:W-:Y:S02]  /*09f0*/  LOP3.LUT R16, RZ, R4.reuse, RZ, 0x33, !PT ;  /* 0x00000004ff107212 */ /* 0x080fe400078e33ff */
[----:B------:R-:W-:-:S03]  /*0a00*/  ISETP.LE.OR P1, PT, R13, R4, P1 ;  /* 0x000000040d00720c */ /* 0x000fc60000f23670 */
[----:B------:R-:W-:Y:S01]  /*0a10*/  IMAD.IADD R16, R13, 0x1, R16 ;  /* 0x000000010d107824 */ /* 0x000fe200078e0210 */
[----:B------:R-:W-:Y:S02]  /*0a20*/  ISETP.LT.U32.OR P1, PT, R12, UR4, P1 ;  /* 0x000000040c007c0c */ /* 0x000fe40008f21470 */
[----:B-1----:R-:W-:Y:S02]  /*0a30*/  IADD3 R17, P4, PT, R4, UR10, RZ ;  /* 0x0000000a04117c10 */ /* 0x002fe4000ff9e0ff */
[----:B------:R-:W-:-:S03]  /*0a40*/  ISETP.GE.OR P1, PT, R16, UR5, P1 ;  /* 0x0000000510007c0c */ /* 0x000fc60008f26670 */
[----:B------:R-:W-:Y:S01]  /*0a50*/  IMAD.X R16, RZ, RZ, RZ, P4 ;  /* 0x000000ffff107224 */ /* 0x000fe200020e06ff */
[----:B0-----:R-:W-:-:S04]  /*0a60*/  LEA R8, P4, R17, R8, 0x2 ;  /* 0x0000000811087211 */ /* 0x001fc800078810ff */
[----:B------:R-:W-:Y:S01]  /*0a70*/  LEA.HI.X R9, R17, R9, R16, 0x2, P4 ;  /* 0x0000000911097211 */ /* 0x000fe200020f1410 */
[----:B---3--:R-:W-:-:S05]  /*0a80*/  @!P3 FFMA R5, R5, R14, R18 ;  /* 0x0000000e0505b223 */ /* 0x008fca0000000012 */
        /* <DEDUP_REMOVED lines=11> */
[----:B0-----:R-:W2:Y:S04]  /*0b40*/  @!P3 LDG.E R5, desc[UR8][R6.64+-0x8] ;  /* 0xfffff8080605b981 */ /* 0x001ea8000c1e1900 */
[----:B------:R-:W2:Y:S04]  /*0b50*/  @!P3 LDG.E R14, desc[UR8][R8.64+0x8] ;  /* 0x00000808080eb981 */ /* 0x000ea8000c1e1900 */
[----:B------:R-:W2:Y:S01]  /*0b60*/  @!P3 LDG.E R18, desc[UR8][R2.64] ;  /* 0x000000080212b981 */ /* 0x000ea2000c1e1900 */
[----:B------:R-:W-:-:S05]  /*0b70*/  VIADD R16, R4, 0x3 ;  /* 0x0000000304107836 */ /* 0x000fca0000000000 */
[C---:B------:R-:W-:Y:S01]  /*0b80*/  ISETP.LT.OR P0, PT, R13.reuse, R16, !P0 ;  /* 0x000000100d00720c */ /* 0x040fe20004701670 */
[----:B------:R-:W-:-:S03]  /*0b90*/  IMAD.IADD R16, R13, 0x1, -R16 ;  /* 0x000000010d107824 */ /* 0x000fc600078e0a10 */
[----:B------:R-:W-:-:S04]  /*0ba0*/  ISETP.GE.OR P0, PT, R10, UR6, P0 ;  /* 0x000000060a007c0c */ /* 0x000fc80008706670 */
[----:B------:R-:W-:Y:S01]  /*0bb0*/  ISETP.GE.OR P0, PT, R16, UR5, P0 ;  /* 0x0000000510007c0c */ /* 0x000fe20008706670 */
[----:B------:R-:W-:Y:S01]  /*0bc0*/  BSSY.RECONVERGENT B0, `(.L_x_6) ;  /* 0x0000009000007945 */ /* 0x000fe20003800200 */
[----:B--2---:R-:W-:-:S05]  /*0bd0*/  @!P3 FFMA R5, R5, R14, R18 ;  /* 0x0000000e0505b223 */ /* 0x004fca0000000012 */
[----:B------:R1:W-:Y:S06]  /*0be0*/  @!P3 STG.E desc[UR8][R2.64], R5 ;  /* 0x000000050200b986 */ /* 0x0003ec000c101908 */
[----:B------:R-:W-:Y:S05]  /*0bf0*/  @P0 BRA `(.L_x_7) ;  /* 0x0000000000140947 */ /* 0x000fea0003800000 */
[----:B------:R-:W2:Y:S04]  /*0c00*/  LDG.E R6, desc[UR8][R6.64+-0xc] ;  /* 0xfffff40806067981 */ /* 0x000ea8000c1e1900 */
[----:B------:R-:W2:Y:S04]  /*0c10*/  LDG.E R9, desc[UR8][R8.64+0xc] ;  /* 0x00000c0808097981 */ /* 0x000ea8000c1e1900 */
[----:B-1----:R-:W2:Y:S02]  /*0c20*/  LDG.E R5, desc[UR8][R2.64] ;  /* 0x0000000802057981 */ /* 0x002ea4000c1e1900 */
[----:B--2---:R-:W-:-:S05]  /*0c30*/  FFMA R5, R6, R9, R5 ;  /* 0x0000000906057223 */ /* 0x004fca0000000005 */
[----:B------:R0:W-:Y:S02]  /*0c40*/  STG.E desc[UR8][R2.64], R5 ;  /* 0x0000000502007986 */ /* 0x0001e4000c101908 */
.L_x_7:
[----:B------:R-:W-:Y:S05]  /*0c50*/  BSYNC.RECONVERGENT B0 ;  /* 0x0000000000007941 */ /* 0x000fea0003800200 */
.L_x_6:
[----:B------:R-:W-:-:S07]  /*0c60*/  VIADD R4, R4, 0x4 ;  /* 0x0000000404047836 */ /* 0x000fce0000000000 */
.L_x_5:
[----:B------:R-:W-:-:S13]  /*0c70*/  ISETP.NE.AND P0, PT, R19, RZ, PT ;  /* 0x000000ff1300720c */ /* 0x000fda0003f05270 */
[----:B------:R-:W-:Y:S05]  /*0c80*/  @!P0 BRA `(.L_x_4) ;  /* 0x0000000000f88947 */ /* 0x000fea0003800000 */
[----:B------:R-:W-:-:S13]  /*0c90*/  ISETP.NE.AND P0, PT, R19, 0x1, PT ;  /* 0x000000011300780c */ /* 0x000fda0003f05270 */
[----:B------:R-:W-:Y:S05]  /*0ca0*/  @!P0 BRA `(.L_x_8) ;  /* 0x0000000000948947 */ /* 0x000fea0003800000 */
[----:B------:R-:W2:Y:S01]  /*0cb0*/  LDCU UR6, c[0x0][0x384] ;  /* 0x00007080ff0677ac */ /* 0x000ea20008000800 */
[----:B------:R-:W-:Y:S01]  /*0cc0*/  ISETP.GE.U32.AND P0, PT, R12, UR4, PT ;  /* 0x000000040c007c0c */ /* 0x000fe2000bf06070 */
[C---:B01----:R-:W-:Y:S01]  /*0cd0*/  IMAD.IADD R5, R13.reuse, 0x1, -R4 ;  /* 0x000000010d057824 */ /* 0x043fe200078e0a04 */
[----:B------:R-:W0:Y:S02]  /*0ce0*/  LDC.64 R6, c[0x0][0x388] ;  /* 0x0000e200ff067b82 */ /* 0x000e240000000a00 */
[----:B------:R-:W-:-:S04]  /*0cf0*/  ISETP.LT.OR P0, PT, R13, R4, !P0 ;  /* 0x000000040d00720c */ /* 0x000fc80004701670 */
[----:B--2---:R-:W-:-:S04]  /*0d00*/  ISETP.GE.OR P0, PT, R10, UR6, P0 ;  /* 0x000000060a007c0c */ /* 0x004fc80008706670 */
[----:B------:R-:W-:Y:S01]  /*0d10*/  ISETP.GE.OR P0, PT, R5, UR5, P0 ;  /* 0x0000000505007c0c */ /* 0x000fe20008706670 */
[----:B------:R-:W-:-:S04]  /*0d20*/  IMAD.IADD R5, R0, 0x1, -R4 ;  /* 0x0000000100057824 */ /* 0x000fc800078e0a04 */
[----:B0-----:R-:W-:-:S08]  /*0d30*/  IMAD.WIDE R6, R5, 0x4, R6 ;  /* 0x0000000405067825 */ /* 0x001fd000078e0206 */
[----:B------:R-:W0:Y:S01]  /*0d40*/  @!P0 LDC.64 R8, c[0x0][0x398] ;  /* 0x0000e600ff088b82 */ /* 0x000e220000000a00 */
[----:B------:R-:W-:Y:S01]  /*0d50*/  @!P0 VIADD R15, R4, UR10 ;  /* 0x0000000a040f8c36 */ /* 0x000fe20008000000 */
[----:B------:R-:W2:Y:S04]  /*0d60*/  @!P0 LDG.E R14, desc[UR8][R2.64] ;  /* 0x00000008020e8981 */ /* 0x000ea8000c1e1900 */
[----:B------:R-:W2:Y:S01]  /*0d70*/  @!P0 LDG.E R5, desc[UR8][R6.64] ;  /* 0x0000000806058981 */ /* 0x000ea2000c1e1900 */
[----:B0-----:R-:W-:-:S06]  /*0d80*/  @!P0 IMAD.WIDE.U32 R8, R15, 0x4, R8 ;  /* 0x000000040f088825 */ /* 0x001fcc00078e0008 */
[----:B------:R-:W2:Y:S01]  /*0d90*/  @!P0 LDG.E R8, desc[UR8][R8.64] ;  /* 0x0000000808088981 */ /* 0x000ea2000c1e1900 */
[----:B------:R-:W-:Y:S02]  /*0da0*/  ISETP.GE.AND P1, PT, R10, UR6, PT ;  /* 0x000000060a007c0c */ /* 0x000fe4000bf26270 */
[-C--:B------:R-:W-:Y:S02]  /*0db0*/  LOP3.LUT R16, RZ, R4.reuse, RZ, 0x33, !PT ;  /* 0x00000004ff107212 */ /* 0x080fe400078e33ff */
[----:B------:R-:W-:-:S03]  /*0dc0*/  ISETP.LE.OR P1, PT, R13, R4, P1 ;  /* 0x000000040d00720c */ /* 0x000fc60000f23670 */
[----:B------:R-:W-:Y:S01]  /*0dd0*/  IMAD.IADD R16, R13, 0x1, R16 ;  /* 0x000000010d107824 */ /* 0x000fe200078e0210 */
[----:B------:R-:W-:-:S04]  /*0de0*/  ISETP.LT.U32.OR P1, PT, R12, UR4, P1 ;  /* 0x000000040c007c0c */ /* 0x000fc80008f21470 */
[----:B------:R-:W-:Y:S01]  /*0df0*/  ISETP.GE.OR P1, PT, R16, UR5, P1 ;  /* 0x0000000510007c0c */ /* 0x000fe20008f26670 */
[----:B------:R-:W-:Y:S01]  /*0e00*/  BSSY.RECONVERGENT B0, `(.L_x_9) ;  /* 0x000000e000007945 */ /* 0x000fe20003800200 */
[----:B--2---:R-:W-:-:S05]  /*0e10*/  @!P0 FFMA R5, R5, R8, R14 ;  /* 0x0000000805058223 */ /* 0x004fca000000000e */
[----:B------:R0:W-:Y:S06]  /*0e20*/  @!P0 STG.E desc[UR8][R2.64], R5 ;  /* 0x0000000502008986 */ /* 0x0001ec000c101908 */
[----:B------:R-:W-:Y:S05]  /*0e30*/  @P1 BRA `(.L_x_10) ;  /* 0x0000000000281947 */ /* 0x000fea0003800000 */
[----:B------:R-:W1:Y:S01]  /*0e40*/  LDC.64 R8, c[0x0][0x398] ;  /* 0x0000e600ff087b82 */ /* 0x000e620000000a00 */
[----:B0-----:R-:W-:Y:S01]  /*0e50*/  IADD3 R5, P0, PT, R4, UR10, RZ ;  /* 0x0000000a04057c10 */ /* 0x001fe2000ff1e0ff */
[----:B------:R-:W2:Y:S04]  /*0e60*/  LDG.E R6, desc[UR8][R6.64+-0x4] ;  /* 0xfffffc0806067981 */ /* 0x000ea8000c1e1900 */
[----:B------:R-:W-:Y:S01]  /*0e70*/  IMAD.X R14, RZ, RZ, RZ, P0 ;  /* 0x000000ffff0e7224 */ /* 0x000fe200000e06ff */
[----:B-1----:R-:W-:-:S04]  /*0e80*/  LEA R8, P0, R5, R8, 0x2 ;  /* 0x0000000805087211 */ /* 0x002fc800078010ff */
[----:B------:R-:W-:Y:S02]  /*0e90*/  LEA.HI.X R9, R5, R9, R14, 0x2, P0 ;  /* 0x0000000905097211 */ /* 0x000fe400000f140e */
[----:B------:R-:W2:Y:S04]  /*0ea0*/  LDG.E R5, desc[UR8][R2.64] ;  /* 0x0000000802057981 */ /* 0x000ea8000c1e1900 */
[----:B------:R-:W2:Y:S02]  /*0eb0*/  LDG.E R9, desc[UR8][R8.64+0x4] ;  /* 0x0000040808097981 */ /* 0x000ea4000c1e1900 */
[----:B--2---:R-:W-:-:S05]  /*0ec0*/  FFMA R5, R6, R9, R5 ;  /* 0x0000000906057223 */ /* 0x004fca0000000005 */
[----:B------:R1:W-:Y:S02]  /*0ed0*/  STG.E desc[UR8][R2.64], R5 ;  /* 0x0000000502007986 */ /* 0x0003e4000c101908 */
.L_x_10:
[----:B------:R-:W-:Y:S05]  /*0ee0*/  BSYNC.RECONVERGENT B0 ;  /* 0x0000000000007941 */ /* 0x000fea0003800200 */
.L_x_9:
[----:B------:R-:W-:-:S07]  /*0ef0*/  VIADD R4, R4, 0x2 ;  /* 0x0000000204047836 */ /* 0x000fce0000000000 */
.L_x_8:
[----:B------:R-:W2:Y:S02]  /*0f00*/  LDCU UR6, c[0x0][0x390] ;  /* 0x00007200ff0677ac */ /* 0x000ea40008000800 */
[----:B--2---:R-:W-:-:S09]  /*0f10*/  ULOP3.LUT UP0, URZ, UR6, 0x1, URZ, 0xc0, !UPT ;  /* 0x0000000106ff7892 */ /* 0x004fd2000f80c0ff */
[----:B------:R-:W-:Y:S05]  /*0f20*/  BRA.U !UP0, `(.L_x_4) ;  /* 0x0000000108507547 */ /* 0x000fea000b800000 */
[----:B------:R-:W2:Y:S01]  /*0f30*/  LDCU UR6, c[0x0][0x384] ;  /* 0x00007080ff0677ac */ /* 0x000ea20008000800 */
[C---:B------:R-:W-:Y:S01]  /*0f40*/  ISETP.GE.AND P0, PT, R13.reuse, R4, PT ;  /* 0x000000040d00720c */ /* 0x040fe20003f06270 */
[----:B01----:R-:W-:Y:S01]  /*0f50*/  IMAD.IADD R5, R13, 0x1, -R4 ;  /* 0x000000010d057824 */ /* 0x003fe200078e0a04 */
[----:B------:R-:W-:Y:S02]  /*0f60*/  BSSY.RECONVERGENT B0, `(.L_x_4) ;  /* 0x0000010000007945 */ /* 0x000fe40003800200 */
[----:B------:R-:W-:-:S04]  /*0f70*/  ISETP.LT.U32.OR P0, PT, R12, UR4, !P0 ;  /* 0x000000040c007c0c */ /* 0x000fc8000c701470 */
[----:B--2---:R-:W-:-:S04]  /*0f80*/  ISETP.GE.OR P0, PT, R10, UR6, P0 ;  /* 0x000000060a007c0c */ /* 0x004fc80008706670 */
[----:B------:R-:W-:-:S13]  /*0f90*/  ISETP.GE.OR P0, PT, R5, UR5, P0 ;  /* 0x0000000505007c0c */ /* 0x000fda0008706670 */
[----:B------:R-:W-:Y:S05]  /*0fa0*/  @P0 BRA `(.L_x_11) ;  /* 0x00000000002c0947 */ /* 0x000fea0003800000 */
[----:B------:R-:W0:Y:S01]  /*0fb0*/  LDC.64 R6, c[0x0][0x388] ;  /* 0x0000e200ff067b82 */ /* 0x000e220000000a00 */
[----:B------:R-:W-:Y:S02]  /*0fc0*/  IMAD.IADD R5, R0, 0x1, -R4 ;  /* 0x0000000100057824 */ /* 0x000fe400078e0a04 */
[----:B------:R-:W-:-:S05]  /*0fd0*/  VIADD R15, R4, UR10 ;  /* 0x0000000a040f7c36 */ /* 0x000fca0008000000 */
[----:B------:R-:W1:Y:S01]  /*0fe0*/  LDC.64 R8, c[0x0][0x398] ;  /* 0x0000e600ff087b82 */ /* 0x000e620000000a00 */
[----:B0-----:R-:W-:-:S06]  /*0ff0*/  IMAD.WIDE R4, R5, 0x4, R6 ;  /* 0x0000000405047825 */ /* 0x001fcc00078e0206 */
[----:B------:R-:W2:Y:S01]  /*1000*/  LDG.E R4, desc[UR8][R4.64] ;  /* 0x0000000804047981 */ /* 0x000ea2000c1e1900 */
[----:B-1----:R-:W-:-:S03]  /*1010*/  IMAD.WIDE.U32 R6, R15, 0x4, R8 ;  /* 0x000000040f067825 */ /* 0x002fc600078e0008 */
[----:B------:R-:W2:Y:S04]  /*1020*/  LDG.E R9, desc[UR8][R2.64] ;  /* 0x0000000802097981 */ /* 0x000ea8000c1e1900 */
[----:B------:R-:W2:Y:S02]  /*1030*/  LDG.E R7, desc[UR8][R6.64] ;  /* 0x0000000806077981 */ /* 0x000ea4000c1e1900 */
[----:B--2---:R-:W-:-:S05]  /*1040*/  FFMA R9, R4, R7, R9 ;  /* 0x0000000704097223 */ /* 0x004fca0000000009 */
[----:B------:R0:W-:Y:S02]  /*1050*/  STG.E desc[UR8][R2.64], R9 ;  /* 0x0000000902007986 */ /* 0x0001e4000c101908 */
.L_x_11:
[----:B------:R-:W-:Y:S05]  /*1060*/  BSYNC.RECONVERGENT B0 ;  /* 0x0000000000007941 */ /* 0x000fea0003800200 */
.L_x_4:
[----:B------:R-:W2:Y:S01]  /*1070*/  LDCU UR5, c[0x0][0x394] ;  /* 0x00007280ff0577ac */ /* 0x000ea20008000800 */
[----:B------:R-:W-:-:S04]  /*1080*/  UIADD3 UR4, UPT, UPT, UR4, 0x1, URZ ;  /* 0x0000000104047890 */ /* 0x000fc8000fffe0ff */
[----:B--2---:R-:W-:-:S09]  /*1090*/  UISETP.NE.AND UP0, UPT, UR4, UR5, UPT ;  /* 0x000000050400728c */ /* 0x004fd2000bf05270 */
[----:B------:R-:W-:Y:S05]  /*10a0*/  BRA.U UP0, `(.L_x_12) ;  /* 0xfffffff100447547 */ /* 0x000fea000b83ffff */
[----:B0-----:R-:W-:Y:S05]  /*10b0*/  EXIT ;  /* 0x000000000000794d */ /* 0x001fea0003800000 */
.L_x_13:
[----:B------:R-:W-:-:S00]  /*10c0*/  BRA `(.L_x_13) ;  /* 0xfffffffc00fc7947 */ /* 0x000fc0000383ffff */
[----:B------:R-:W-:-:S00]  /*10d0*/  NOP ;  /* 0x0000000000007918 */ /* 0x000fc00000000000 */
        /* <DEDUP_REMOVED lines=10> */
.L_x_14:


//--------------------- .nv.shared.reserved.0     --------------------------
	.section	.nv.shared.reserved.0,"aw",@nobits
	.weak		__nv_reservedSMEM_offset_0_alias
	.size		__nv_reservedSMEM_offset_0_alias, 0, 64
	.other		__nv_reservedSMEM_offset_0_alias,@"STO_CUDA_RESERVED_SHARED STV_DEFAULT"
__nv_reservedSMEM_offset_0_alias:
	.zero		0
	.zero		64


//--------------------- .nv.constant0._Z12MatMulKernel6MatrixS_S_ --------------------------
	.section	.nv.constant0._Z12MatMulKernel6MatrixS_S_,"a",@progbits
	.sectionflags	@""
	.align	4
.nv.constant0._Z12MatMulKernel6MatrixS_S_:
	.zero		944


//--------------------- SYMBOLS --------------------------

	.type		.nv.reservedSmem.offset0,@object
	.size		.nv.reservedSmem.offset0,0x4
